//
// Generated by NVIDIA NVVM Compiler
//
// Compiler Build ID: CL-36424714
// Cuda compilation tools, release 13.0, V13.0.88
// Based on NVVM 20.0.0
//

.version 9.0
.target sm_100
.address_size 64

	// .globl	_Z11kernel_gemmILj128ELj128ELj16ELj8ELj8ELj256EEvjjjPKfS1_Pf
// _ZZ11kernel_gemmILj128ELj128ELj16ELj8ELj8ELj256EEvjjjPKfS1_PfE2SA has been demoted
// _ZZ11kernel_gemmILj128ELj128ELj16ELj8ELj8ELj256EEvjjjPKfS1_PfE2SB has been demoted

.visible .entry _Z11kernel_gemmILj128ELj128ELj16ELj8ELj8ELj256EEvjjjPKfS1_Pf(
	.param .u32 _Z11kernel_gemmILj128ELj128ELj16ELj8ELj8ELj256EEvjjjPKfS1_Pf_param_0,
	.param .u32 _Z11kernel_gemmILj128ELj128ELj16ELj8ELj8ELj256EEvjjjPKfS1_Pf_param_1,
	.param .u32 _Z11kernel_gemmILj128ELj128ELj16ELj8ELj8ELj256EEvjjjPKfS1_Pf_param_2,
	.param .u64 .ptr .align 1 _Z11kernel_gemmILj128ELj128ELj16ELj8ELj8ELj256EEvjjjPKfS1_Pf_param_3,
	.param .u64 .ptr .align 1 _Z11kernel_gemmILj128ELj128ELj16ELj8ELj8ELj256EEvjjjPKfS1_Pf_param_4,
	.param .u64 .ptr .align 1 _Z11kernel_gemmILj128ELj128ELj16ELj8ELj8ELj256EEvjjjPKfS1_Pf_param_5
)
.maxntid 256
{
	.reg .pred 	%p<4>;
	.reg .b32 	%r<84>;
	.reg .b32 	%f<483>;
	.reg .b64 	%rd<88>;
	// demoted variable
	.shared .align 4 .b8 _ZZ11kernel_gemmILj128ELj128ELj16ELj8ELj8ELj256EEvjjjPKfS1_PfE2SA[8192];
	// demoted variable
	.shared .align 4 .b8 _ZZ11kernel_gemmILj128ELj128ELj16ELj8ELj8ELj256EEvjjjPKfS1_PfE2SB[8192];
	ld.param.u32 	%r6, [_Z11kernel_gemmILj128ELj128ELj16ELj8ELj8ELj256EEvjjjPKfS1_Pf_param_2];
	ld.param.u64 	%rd8, [_Z11kernel_gemmILj128ELj128ELj16ELj8ELj8ELj256EEvjjjPKfS1_Pf_param_3];
	ld.param.u64 	%rd9, [_Z11kernel_gemmILj128ELj128ELj16ELj8ELj8ELj256EEvjjjPKfS1_Pf_param_4];
	cvta.to.global.u64 	%rd10, %rd8;
	cvta.to.global.u64 	%rd11, %rd9;
	mov.u32 	%r7, %ctaid.y;
	mov.u32 	%r8, %ctaid.x;
	mul.lo.s32 	%r9, %r7, %r6;
	shl.b32 	%r10, %r9, 7;
	mul.wide.u32 	%rd12, %r10, 4;
	add.s64 	%rd86, %rd10, %rd12;
	shl.b32 	%r11, %r8, 7;
	mul.wide.u32 	%rd13, %r11, 4;
	add.s64 	%rd87, %rd11, %rd13;
	setp.lt.u32 	%p1, %r6, 16;
	mov.f32 	%f419, 0f00000000;
	mov.f32 	%f420, %f419;
	mov.f32 	%f421, %f419;
	mov.f32 	%f422, %f419;
	mov.f32 	%f423, %f419;
	mov.f32 	%f424, %f419;
	mov.f32 	%f425, %f419;
	mov.f32 	%f426, %f419;
	mov.f32 	%f427, %f419;
	mov.f32 	%f428, %f419;
	mov.f32 	%f429, %f419;
	mov.f32 	%f430, %f419;
	mov.f32 	%f431, %f419;
	mov.f32 	%f432, %f419;
	mov.f32 	%f433, %f419;
	mov.f32 	%f434, %f419;
	mov.f32 	%f435, %f419;
	mov.f32 	%f436, %f419;
	mov.f32 	%f437, %f419;
	mov.f32 	%f438, %f419;
	mov.f32 	%f439, %f419;
	mov.f32 	%f440, %f419;
	mov.f32 	%f441, %f419;
	mov.f32 	%f442, %f419;
	mov.f32 	%f443, %f419;
	mov.f32 	%f444, %f419;
	mov.f32 	%f445, %f419;
	mov.f32 	%f446, %f419;
	mov.f32 	%f447, %f419;
	mov.f32 	%f448, %f419;
	mov.f32 	%f449, %f419;
	mov.f32 	%f450, %f419;
	mov.f32 	%f451, %f419;
	mov.f32 	%f452, %f419;
	mov.f32 	%f453, %f419;
	mov.f32 	%f454, %f419;
	mov.f32 	%f455, %f419;
	mov.f32 	%f456, %f419;
	mov.f32 	%f457, %f419;
	mov.f32 	%f458, %f419;
	mov.f32 	%f459, %f419;
	mov.f32 	%f460, %f419;
	mov.f32 	%f461, %f419;
	mov.f32 	%f462, %f419;
	mov.f32 	%f463, %f419;
	mov.f32 	%f464, %f419;
	mov.f32 	%f465, %f419;
	mov.f32 	%f466, %f419;
	mov.f32 	%f467, %f419;
	mov.f32 	%f468, %f419;
	mov.f32 	%f469, %f419;
	mov.f32 	%f470, %f419;
	mov.f32 	%f471, %f419;
	mov.f32 	%f472, %f419;
	mov.f32 	%f473, %f419;
	mov.f32 	%f474, %f419;
	mov.f32 	%f475, %f419;
	mov.f32 	%f476, %f419;
	mov.f32 	%f477, %f419;
	mov.f32 	%f478, %f419;
	mov.f32 	%f479, %f419;
	mov.f32 	%f480, %f419;
	mov.f32 	%f481, %f419;
	mov.f32 	%f482, %f419;
	@%p1 bra 	$L__BB0_5;
	mov.b32 	%r82, 0;
	mov.f32 	%f419, 0f00000000;
	mov.u32 	%r15, %tid.x;
	shr.u32 	%r16, %r15, 5;
	shl.b32 	%r17, %r15, 2;
	and.b32  	%r18, %r17, 124;
$L__BB0_2:
	ld.param.u32 	%r80, [_Z11kernel_gemmILj128ELj128ELj16ELj8ELj8ELj256EEvjjjPKfS1_Pf_param_2];
	ld.param.u32 	%r77, [_Z11kernel_gemmILj128ELj128ELj16ELj8ELj8ELj256EEvjjjPKfS1_Pf_param_1];
	shl.b32 	%r14, %r77, 3;
	mad.lo.s32 	%r19, %r16, %r77, %r18;
	add.s32 	%r20, %r19, %r14;
	shl.b32 	%r21, %r80, 6;
	shr.u32 	%r22, %r15, 2;
	and.b32  	%r23, %r17, 12;
	mad.lo.s32 	%r24, %r22, %r80, %r23;
	add.s32 	%r25, %r24, %r21;
	mul.wide.u32 	%rd14, %r24, 4;
	add.s64 	%rd15, %rd86, %rd14;
	ld.global.v4.f32 	{%f259, %f260, %f261, %f262}, [%rd15];
	shl.b32 	%r26, %r15, 11;
	or.b32  	%r27, %r26, %r15;
	and.b32  	%r28, %r27, 6396;
	mov.u32 	%r29, _ZZ11kernel_gemmILj128ELj128ELj16ELj8ELj8ELj256EEvjjjPKfS1_PfE2SA;
	add.s32 	%r30, %r29, %r28;
	st.shared.f32 	[%r30], %f259;
	st.shared.f32 	[%r30+512], %f260;
	st.shared.f32 	[%r30+1024], %f261;
	st.shared.f32 	[%r30+1536], %f262;
	mul.wide.u32 	%rd16, %r25, 4;
	add.s64 	%rd17, %rd86, %rd16;
	ld.global.v4.f32 	{%f263, %f264, %f265, %f266}, [%rd17];
	st.shared.f32 	[%r30+256], %f263;
	st.shared.f32 	[%r30+768], %f264;
	st.shared.f32 	[%r30+1280], %f265;
	st.shared.f32 	[%r30+1792], %f266;
	mul.wide.u32 	%rd18, %r19, 4;
	add.s64 	%rd19, %rd87, %rd18;
	ld.global.v4.f32 	{%f267, %f268, %f269, %f270}, [%rd19];
	shl.b32 	%r31, %r15, 4;
	and.b32  	%r32, %r31, 496;
	shl.b32 	%r33, %r16, 9;
	or.b32  	%r34, %r33, %r32;
	mov.u32 	%r35, _ZZ11kernel_gemmILj128ELj128ELj16ELj8ELj8ELj256EEvjjjPKfS1_PfE2SB;
	add.s32 	%r36, %r35, %r34;
	st.shared.f32 	[%r36], %f267;
	st.shared.f32 	[%r36+4], %f268;
	st.shared.f32 	[%r36+8], %f269;
	st.shared.f32 	[%r36+12], %f270;
	mul.wide.u32 	%rd20, %r20, 4;
	add.s64 	%rd21, %rd87, %rd20;
	ld.global.v4.f32 	{%f271, %f272, %f273, %f274}, [%rd21];
	st.shared.f32 	[%r36+4096], %f271;
	st.shared.f32 	[%r36+4100], %f272;
	st.shared.f32 	[%r36+4104], %f273;
	st.shared.f32 	[%r36+4108], %f274;
	bar.sync 	0;
	mov.b32 	%r83, 16;
$L__BB0_3:
	mov.u32 	%r37, %tid.x;
	shl.b32 	%r38, %r37, 1;
	and.b32  	%r39, %r38, 480;
	mov.u32 	%r40, _ZZ11kernel_gemmILj128ELj128ELj16ELj8ELj8ELj256EEvjjjPKfS1_PfE2SA;
	add.s32 	%r41, %r40, %r39;
	add.s32 	%r42, %r41, %r83;
	ld.shared.f32 	%f275, [%r42+-16];
	ld.shared.f32 	%f276, [%r42+-12];
	ld.shared.f32 	%f277, [%r42+-8];
	ld.shared.f32 	%f278, [%r42+-4];
	ld.shared.f32 	%f279, [%r42];
	ld.shared.f32 	%f280, [%r42+4];
	ld.shared.f32 	%f281, [%r42+8];
	ld.shared.f32 	%f282, [%r42+12];
	shl.b32 	%r43, %r37, 5;
	and.b32  	%r44, %r43, 480;
	mov.u32 	%r45, _ZZ11kernel_gemmILj128ELj128ELj16ELj8ELj8ELj256EEvjjjPKfS1_PfE2SB;
	add.s32 	%r46, %r45, %r44;
	add.s32 	%r47, %r46, %r83;
	ld.shared.f32 	%f283, [%r47+-16];
	ld.shared.f32 	%f284, [%r47+-12];
	ld.shared.f32 	%f285, [%r47+-8];
	ld.shared.f32 	%f286, [%r47+-4];
	ld.shared.f32 	%f287, [%r47];
	ld.shared.f32 	%f288, [%r47+4];
	ld.shared.f32 	%f289, [%r47+8];
	ld.shared.f32 	%f290, [%r47+12];
	fma.rn.f32 	%f466, %f275, %f283, %f466;
	fma.rn.f32 	%f465, %f275, %f284, %f465;
	fma.rn.f32 	%f464, %f275, %f285, %f464;
	fma.rn.f32 	%f463, %f275, %f286, %f463;
	fma.rn.f32 	%f462, %f275, %f287, %f462;
	fma.rn.f32 	%f461, %f275, %f288, %f461;
	fma.rn.f32 	%f460, %f275, %f289, %f460;
	fma.rn.f32 	%f459, %f275, %f290, %f459;
	fma.rn.f32 	%f458, %f276, %f283, %f458;
	fma.rn.f32 	%f457, %f276, %f284, %f457;
	fma.rn.f32 	%f456, %f276, %f285, %f456;
	fma.rn.f32 	%f455, %f276, %f286, %f455;
	fma.rn.f32 	%f454, %f276, %f287, %f454;
	fma.rn.f32 	%f453, %f276, %f288, %f453;
	fma.rn.f32 	%f452, %f276, %f289, %f452;
	fma.rn.f32 	%f451, %f276, %f290, %f451;
	fma.rn.f32 	%f450, %f277, %f283, %f450;
	fma.rn.f32 	%f449, %f277, %f284, %f449;
	fma.rn.f32 	%f448, %f277, %f285, %f448;
	fma.rn.f32 	%f447, %f277, %f286, %f447;
	fma.rn.f32 	%f446, %f277, %f287, %f446;
	fma.rn.f32 	%f445, %f277, %f288, %f445;
	fma.rn.f32 	%f444, %f277, %f289, %f444;
	fma.rn.f32 	%f443, %f277, %f290, %f443;
	fma.rn.f32 	%f442, %f278, %f283, %f442;
	fma.rn.f32 	%f441, %f278, %f284, %f441;
	fma.rn.f32 	%f440, %f278, %f285, %f440;
	fma.rn.f32 	%f439, %f278, %f286, %f439;
	fma.rn.f32 	%f438, %f278, %f287, %f438;
	fma.rn.f32 	%f437, %f278, %f288, %f437;
	fma.rn.f32 	%f436, %f278, %f289, %f436;
	fma.rn.f32 	%f435, %f278, %f290, %f435;
	fma.rn.f32 	%f434, %f279, %f283, %f434;
	fma.rn.f32 	%f433, %f279, %f284, %f433;
	fma.rn.f32 	%f432, %f279, %f285, %f432;
	fma.rn.f32 	%f431, %f279, %f286, %f431;
	fma.rn.f32 	%f430, %f279, %f287, %f430;
	fma.rn.f32 	%f429, %f279, %f288, %f429;
	fma.rn.f32 	%f428, %f279, %f289, %f428;
	fma.rn.f32 	%f427, %f279, %f290, %f427;
	fma.rn.f32 	%f426, %f280, %f283, %f426;
	fma.rn.f32 	%f425, %f280, %f284, %f425;
	fma.rn.f32 	%f424, %f280, %f285, %f424;
	fma.rn.f32 	%f423, %f280, %f286, %f423;
	fma.rn.f32 	%f422, %f280, %f287, %f422;
	fma.rn.f32 	%f421, %f280, %f288, %f421;
	fma.rn.f32 	%f420, %f280, %f289, %f420;
	fma.rn.f32 	%f419, %f280, %f290, %f419;
	fma.rn.f32 	%f467, %f281, %f283, %f467;
	fma.rn.f32 	%f468, %f281, %f284, %f468;
	fma.rn.f32 	%f469, %f281, %f285, %f469;
	fma.rn.f32 	%f470, %f281, %f286, %f470;
	fma.rn.f32 	%f471, %f281, %f287, %f471;
	fma.rn.f32 	%f472, %f281, %f288, %f472;
	fma.rn.f32 	%f473, %f281, %f289, %f473;
	fma.rn.f32 	%f474, %f281, %f290, %f474;
	fma.rn.f32 	%f475, %f282, %f283, %f475;
	fma.rn.f32 	%f476, %f282, %f284, %f476;
	fma.rn.f32 	%f477, %f282, %f285, %f477;
	fma.rn.f32 	%f478, %f282, %f286, %f478;
	fma.rn.f32 	%f479, %f282, %f287, %f479;
	fma.rn.f32 	%f480, %f282, %f288, %f480;
	fma.rn.f32 	%f481, %f282, %f289, %f481;
	fma.rn.f32 	%f482, %f282, %f290, %f482;
	add.s32 	%r83, %r83, 512;
	setp.ne.s32 	%p2, %r83, 8208;
	@%p2 bra 	$L__BB0_3;
	ld.param.u32 	%r81, [_Z11kernel_gemmILj128ELj128ELj16ELj8ELj8ELj256EEvjjjPKfS1_Pf_param_2];
	ld.param.u32 	%r78, [_Z11kernel_gemmILj128ELj128ELj16ELj8ELj8ELj256EEvjjjPKfS1_Pf_param_1];
	shl.b32 	%r48, %r78, 4;
	add.s64 	%rd86, %rd86, 64;
	mul.wide.u32 	%rd22, %r48, 4;
	add.s64 	%rd87, %rd87, %rd22;
	bar.sync 	0;
	add.s32 	%r82, %r82, 1;
	shr.u32 	%r49, %r81, 4;
	setp.eq.s32 	%p3, %r82, %r49;
	@%p3 bra 	$L__BB0_5;
	bra.uni 	$L__BB0_2;
$L__BB0_5:
	ld.param.u64 	%rd85, [_Z11kernel_gemmILj128ELj128ELj16ELj8ELj8ELj256EEvjjjPKfS1_Pf_param_5];
	ld.param.u32 	%r79, [_Z11kernel_gemmILj128ELj128ELj16ELj8ELj8ELj256EEvjjjPKfS1_Pf_param_1];
	mov.u32 	%r50, %ctaid.y;
	mul.lo.s32 	%r51, %r50, %r79;
	shl.b32 	%r52, %r51, 7;
	mov.u32 	%r53, %ctaid.x;
	shl.b32 	%r54, %r53, 7;
	add.s32 	%r55, %r52, %r54;
	cvt.u64.u32 	%rd23, %r55;
	cvta.to.global.u64 	%rd24, %rd85;
	mov.u32 	%r56, %tid.x;
	shr.u32 	%r57, %r56, 4;
	shl.b32 	%r58, %r56, 3;
	and.b32  	%r59, %r58, 120;
	mul.lo.s32 	%r60, %r57, %r79;
	shl.b32 	%r61, %r60, 3;
	add.s32 	%r62, %r61, %r59;
	cvt.u64.u32 	%rd25, %r62;
	add.s64 	%rd26, %rd25, %rd23;
	shl.b64 	%rd27, %rd26, 2;
	add.s64 	%rd28, %rd24, %rd27;
	st.global.v4.f32 	[%rd28], {%f466, %f465, %f464, %f463};
	st.global.v4.f32 	[%rd28+16], {%f462, %f461, %f460, %f459};
	add.s32 	%r63, %r62, %r79;
	cvt.u64.u32 	%rd29, %r63;
	add.s64 	%rd30, %rd29, %rd23;
	shl.b64 	%rd31, %rd30, 2;
	add.s64 	%rd32, %rd24, %rd31;
	st.global.v4.f32 	[%rd32], {%f458, %f457, %f456, %f455};
	add.s32 	%r64, %r63, 4;
	cvt.u64.u32 	%rd33, %r64;
	add.s64 	%rd34, %rd33, %rd23;
	shl.b64 	%rd35, %rd34, 2;
	add.s64 	%rd36, %rd24, %rd35;
	st.global.v4.f32 	[%rd36], {%f454, %f453, %f452, %f451};
	add.s32 	%r65, %r63, %r79;
	cvt.u64.u32 	%rd37, %r65;
	add.s64 	%rd38, %rd37, %rd23;
	shl.b64 	%rd39, %rd38, 2;
	add.s64 	%rd40, %rd24, %rd39;
	st.global.v4.f32 	[%rd40], {%f450, %f449, %f448, %f447};
	add.s32 	%r66, %r64, %r79;
	cvt.u64.u32 	%rd41, %r66;
	add.s64 	%rd42, %rd41, %rd23;
	shl.b64 	%rd43, %rd42, 2;
	add.s64 	%rd44, %rd24, %rd43;
	st.global.v4.f32 	[%rd44], {%f446, %f445, %f444, %f443};
	add.s32 	%r67, %r65, %r79;
	cvt.u64.u32 	%rd45, %r67;
	add.s64 	%rd46, %rd45, %rd23;
	shl.b64 	%rd47, %rd46, 2;
	add.s64 	%rd48, %rd24, %rd47;
	st.global.v4.f32 	[%rd48], {%f442, %f441, %f440, %f439};
	add.s32 	%r68, %r66, %r79;
	cvt.u64.u32 	%rd49, %r68;
	add.s64 	%rd50, %rd49, %rd23;
	shl.b64 	%rd51, %rd50, 2;
	add.s64 	%rd52, %rd24, %rd51;
	st.global.v4.f32 	[%rd52], {%f438, %f437, %f436, %f435};
	add.s32 	%r69, %r67, %r79;
	cvt.u64.u32 	%rd53, %r69;
	add.s64 	%rd54, %rd53, %rd23;
	shl.b64 	%rd55, %rd54, 2;
	add.s64 	%rd56, %rd24, %rd55;
	st.global.v4.f32 	[%rd56], {%f434, %f433, %f432, %f431};
	add.s32 	%r70, %r68, %r79;
	cvt.u64.u32 	%rd57, %r70;
	add.s64 	%rd58, %rd57, %rd23;
	shl.b64 	%rd59, %rd58, 2;
	add.s64 	%rd60, %rd24, %rd59;
	st.global.v4.f32 	[%rd60], {%f430, %f429, %f428, %f427};
	add.s32 	%r71, %r69, %r79;
	cvt.u64.u32 	%rd61, %r71;
	add.s64 	%rd62, %rd61, %rd23;
	shl.b64 	%rd63, %rd62, 2;
	add.s64 	%rd64, %rd24, %rd63;
	st.global.v4.f32 	[%rd64], {%f426, %f425, %f424, %f423};
	add.s32 	%r72, %r70, %r79;
	cvt.u64.u32 	%rd65, %r72;
	add.s64 	%rd66, %rd65, %rd23;
	shl.b64 	%rd67, %rd66, 2;
	add.s64 	%rd68, %rd24, %rd67;
	st.global.v4.f32 	[%rd68], {%f422, %f421, %f420, %f419};
	add.s32 	%r73, %r71, %r79;
	cvt.u64.u32 	%rd69, %r73;
	add.s64 	%rd70, %rd69, %rd23;
	shl.b64 	%rd71, %rd70, 2;
	add.s64 	%rd72, %rd24, %rd71;
	st.global.v4.f32 	[%rd72], {%f467, %f468, %f469, %f470};
	add.s32 	%r74, %r72, %r79;
	cvt.u64.u32 	%rd73, %r74;
	add.s64 	%rd74, %rd73, %rd23;
	shl.b64 	%rd75, %rd74, 2;
	add.s64 	%rd76, %rd24, %rd75;
	st.global.v4.f32 	[%rd76], {%f471, %f472, %f473, %f474};
	add.s32 	%r75, %r73, %r79;
	cvt.u64.u32 	%rd77, %r75;
	add.s64 	%rd78, %rd77, %rd23;
	shl.b64 	%rd79, %rd78, 2;
	add.s64 	%rd80, %rd24, %rd79;
	st.global.v4.f32 	[%rd80], {%f475, %f476, %f477, %f478};
	add.s32 	%r76, %r74, %r79;
	cvt.u64.u32 	%rd81, %r76;
	add.s64 	%rd82, %rd81, %rd23;
	shl.b64 	%rd83, %rd82, 2;
	add.s64 	%rd84, %rd24, %rd83;
	st.global.v4.f32 	[%rd84], {%f479, %f480, %f481, %f482};
	ret;

}


// ===== COMPILED SASS (sm_100) =====

	.target	sm_100

	.elftype	@"ET_EXEC"


//--------------------- .note.nv.tkinfo           --------------------------
	.section	.note.nv.tkinfo,"",@"SHT_NOTE"
	.sectionflags	@"SHF_NOTE_NV_TKINFO"
	.tkinfo
        /*0018*/ 	.word	0x00000002
        /*0030*/ 	.string	""
        /*0030*/ 	.string	"ptxas"
        /*0030*/ 	.string	"Cuda compilation tools, release 13.0, V13.0.88"
        /*0030*/ 	.string	"Build cuda_13.0.r13.0/compiler.36424714_0"
        /*0030*/ 	.string	"-arch sm_100 -m 64 "



//--------------------- .note.nv.cuinfo           --------------------------
	.section	.note.nv.cuinfo,"",@"SHT_NOTE"
	.sectionflags	@"SHF_NOTE_NV_CUINFO"
        /*0018*/ 	.short	0x0002
        /*001a*/ 	.short	0x0064
        /*001c*/ 	.short	0x0082
	.zero		2


//--------------------- .nv.info                  --------------------------
	.section	.nv.info,"",@"SHT_CUDA_INFO"
	.align	4


	//----- nvinfo : EIATTR_REGCOUNT
	.align		4
        /*0000*/ 	.byte	0x04, 0x2f
        /*0002*/ 	.short	(.L_1 - .L_0)
	.align		4
.L_0:
        /*0004*/ 	.word	index@(_Z11kernel_gemmILj128ELj128ELj16ELj8ELj8ELj256EEvjjjPKfS1_Pf)
        /*0008*/ 	.word	0x00000066


	//----- nvinfo : EIATTR_FRAME_SIZE
	.align		4
.L_1:
        /*000c*/ 	.byte	0x04, 0x11
        /*000e*/ 	.short	(.L_3 - .L_2)
	.align		4
.L_2:
        /*0010*/ 	.word	index@(_Z11kernel_gemmILj128ELj128ELj16ELj8ELj8ELj256EEvjjjPKfS1_Pf)
        /*0014*/ 	.word	0x00000000


	//----- nvinfo : EIATTR_MIN_STACK_SIZE
	.align		4
.L_3:
        /*0018*/ 	.byte	0x04, 0x12
        /*001a*/ 	.short	(.L_5 - .L_4)
	.align		4
.L_4:
        /*001c*/ 	.word	index@(_Z11kernel_gemmILj128ELj128ELj16ELj8ELj8ELj256EEvjjjPKfS1_Pf)
        /*0020*/ 	.word	0x00000000
.L_5:


//--------------------- .nv.compat                --------------------------
	.section	.nv.compat,"",@"SHT_CUDA_COMPAT_INFO"
	.align	4
        /*0000*/ 	.byte	0x02, 0x09, 0x00, 0x00, 0x02, 0x02, 0x01, 0x00, 0x02, 0x05, 0x05, 0x00, 0x03, 0x07, 0x01, 0x01
        /*0010*/ 	.byte	0x02, 0x03, 0x00, 0x00, 0x02, 0x06, 0x01, 0x00, 0x04, 0x0b, 0x08, 0x00, 0x09, 0x00, 0x00, 0x00
        /*0020*/ 	.byte	0x00, 0x00, 0x00, 0x00


//--------------------- .nv.info._Z11kernel_gemmILj128ELj128ELj16ELj8ELj8ELj256EEvjjjPKfS1_Pf --------------------------
	.section	.nv.info._Z11kernel_gemmILj128ELj128ELj16ELj8ELj8ELj256EEvjjjPKfS1_Pf,"",@"SHT_CUDA_INFO"
	.sectionflags	@""
	.align	4


	//----- nvinfo : EIATTR_CUDA_API_VERSION
	.align		4
        /*0000*/ 	.byte	0x04, 0x37
        /*0002*/ 	.short	(.L_7 - .L_6)
.L_6:
        /*0004*/ 	.word	0x00000082


	//----- nvinfo : EIATTR_KPARAM_INFO
	.align		4
.L_7:
        /*0008*/ 	.byte	0x04, 0x17
        /*000a*/ 	.short	(.L_9 - .L_8)
.L_8:
        /*000c*/ 	.word	0x00000000
        /*0010*/ 	.short	0x0005
        /*0012*/ 	.short	0x0020
        /*0014*/ 	.byte	0x00, 0xf5, 0x21, 0x00


	//----- nvinfo : EIATTR_KPARAM_INFO
	.align		4
.L_9:
        /*0018*/ 	.byte	0x04, 0x17
        /*001a*/ 	.short	(.L_11 - .L_10)
.L_10:
        /*001c*/ 	.word	0x00000000
        /*0020*/ 	.short	0x0004
        /*0022*/ 	.short	0x0018
        /*0024*/ 	.byte	0x00, 0xf5, 0x21, 0x00


	//----- nvinfo : EIATTR_KPARAM_INFO
	.align		4
.L_11:
        /*0028*/ 	.byte	0x04, 0x17
        /*002a*/ 	.short	(.L_13 - .L_12)
.L_12:
        /*002c*/ 	.word	0x00000000
        /*0030*/ 	.short	0x0003
        /*0032*/ 	.short	0x0010
        /*0034*/ 	.byte	0x00, 0xf5, 0x21, 0x00


	//----- nvinfo : EIATTR_KPARAM_INFO
	.align		4
.L_13:
        /*0038*/ 	.byte	0x04, 0x17
        /*003a*/ 	.short	(.L_15 - .L_14)
.L_14:
        /*003c*/ 	.word	0x00000000
        /*0040*/ 	.short	0x0002
        /*0042*/ 	.short	0x0008
        /*0044*/ 	.byte	0x00, 0xf0, 0x11, 0x00


	//----- nvinfo : EIATTR_KPARAM_INFO
	.align		4
.L_15:
        /*0048*/ 	.byte	0x04, 0x17
        /*004a*/ 	.short	(.L_17 - .L_16)
.L_16:
        /*004c*/ 	.word	0x00000000
        /*0050*/ 	.short	0x0001
        /*0052*/ 	.short	0x0004
        /*0054*/ 	.byte	0x00, 0xf0, 0x11, 0x00


	//----- nvinfo : EIATTR_KPARAM_INFO
	.align		4
.L_17:
        /*0058*/ 	.byte	0x04, 0x17
        /*005a*/ 	.short	(.L_19 - .L_18)
.L_18:
        /*005c*/ 	.word	0x00000000
        /*0060*/ 	.short	0x0000
        /*0062*/ 	.short	0x0000
        /*0064*/ 	.byte	0x00, 0xf0, 0x11, 0x00


	//----- nvinfo : EIATTR_SPARSE_MMA_MASK
	.align		4
.L_19:
        /*0068*/ 	.byte	0x03, 0x50
        /*006a*/ 	.short	0x0000


	//----- nvinfo : EIATTR_MAXREG_COUNT
	.align		4
        /*006c*/ 	.byte	0x03, 0x1b
        /*006e*/ 	.short	0x00ff


	//----- nvinfo : EIATTR_NUM_BARRIERS
	.align		4
        /*0070*/ 	.byte	0x02, 0x4c
        /*0072*/ 	.byte	0x01
	.zero		1


	//----- nvinfo : EIATTR_MERCURY_ISA_VERSION
	.align		4
        /*0074*/ 	.byte	0x03, 0x5f
        /*0076*/ 	.short	0x0101


	//----- nvinfo : EIATTR_VRC_CTA_INIT_COUNT
	.align		4
        /*0078*/ 	.byte	0x02, 0x4a
	.zero		1
	.zero		1


	//----- nvinfo : EIATTR_EXIT_INSTR_OFFSETS
	.align		4
        /*007c*/ 	.byte	0x04, 0x1c
        /*007e*/ 	.short	(.L_21 - .L_20)


	//   ....[0]....
.L_20:
        /*0080*/ 	.word	0x000011e0


	//----- nvinfo : EIATTR_MAX_THREADS
	.align		4
.L_21:
        /*0084*/ 	.byte	0x04, 0x05
        /*0086*/ 	.short	(.L_23 - .L_22)
.L_22:
        /*0088*/ 	.word	0x00000100
        /*008c*/ 	.word	0x00000001
        /*0090*/ 	.word	0x00000001


	//----- nvinfo : EIATTR_CBANK_PARAM_SIZE
	.align		4
.L_23:
        /*0094*/ 	.byte	0x03, 0x19
        /*0096*/ 	.short	0x0028


	//----- nvinfo : EIATTR_PARAM_CBANK
	.align		4
        /*0098*/ 	.byte	0x04, 0x0a
        /*009a*/ 	.short	(.L_25 - .L_24)
	.align		4
.L_24:
        /*009c*/ 	.word	index@(.nv.constant0._Z11kernel_gemmILj128ELj128ELj16ELj8ELj8ELj256EEvjjjPKfS1_Pf)
        /*00a0*/ 	.short	0x0380
        /*00a2*/ 	.short	0x0028


	//----- nvinfo : EIATTR_SW_WAR
	.align		4
.L_25:
        /*00a4*/ 	.byte	0x04, 0x36
        /*00a6*/ 	.short	(.L_27 - .L_26)
.L_26:
        /*00a8*/ 	.word	0x00000008
.L_27:


//--------------------- .nv.callgraph             --------------------------
	.section	.nv.callgraph,"",@"SHT_CUDA_CALLGRAPH"
	.align	4
	.sectionentsize	8
	.align		4
        /*0000*/ 	.word	0x00000000
	.align		4
        /*0004*/ 	.word	0xffffffff
	.align		4
        /*0008*/ 	.word	0x00000000
	.align		4
        /*000c*/ 	.word	0xfffffffe
	.align		4
        /*0010*/ 	.word	0x00000000
	.align		4
        /*0014*/ 	.word	0xfffffffd
	.align		4
        /*0018*/ 	.word	0x00000000
	.align		4
        /*001c*/ 	.word	0xfffffffc


//--------------------- .text._Z11kernel_gemmILj128ELj128ELj16ELj8ELj8ELj256EEvjjjPKfS1_Pf --------------------------
	.section	.text._Z11kernel_gemmILj128ELj128ELj16ELj8ELj8ELj256EEvjjjPKfS1_Pf,"ax",@progbits
	.align	128
        .global         _Z11kernel_gemmILj128ELj128ELj16ELj8ELj8ELj256EEvjjjPKfS1_Pf
        .type           _Z11kernel_gemmILj128ELj128ELj16ELj8ELj8ELj256EEvjjjPKfS1_Pf,@function
        .size           _Z11kernel_gemmILj128ELj128ELj16ELj8ELj8ELj256EEvjjjPKfS1_Pf,(.L_x_4 - _Z11kernel_gemmILj128ELj128ELj16ELj8ELj8ELj256EEvjjjPKfS1_Pf)
        .other          _Z11kernel_gemmILj128ELj128ELj16ELj8ELj8ELj256EEvjjjPKfS1_Pf,@"STO_CUDA_ENTRY STV_DEFAULT"
_Z11kernel_gemmILj128ELj128ELj16ELj8ELj8ELj256EEvjjjPKfS1_Pf:
.text._Z11kernel_gemmILj128ELj128ELj16ELj8ELj8ELj256EEvjjjPKfS1_Pf:
[----:B------:R-:W-:Y:S08]  /*0000*/  LDC R1, c[0x0][0x37c] ;  /* 0x0000df00ff017b82 */ /* 0x000ff00000000800 */
[----:B------:R-:W0:Y:S01]  /*0010*/  S2UR UR8, SR_CTAID.Y ;  /* 0x00000000000879c3 */ /* 0x000e220000002600 */
[----:B------:R-:W1:Y:S01]  /*0020*/  LDCU UR12, c[0x0][0x388] ;  /* 0x00007100ff0c77ac */ /* 0x000e620008000800 */
[----:B------:R-:W-:-:S02]  /*0030*/  CS2R R6, SRZ ;  /* 0x0000000000067805 */ /* 0x000fc4000001ff00 */
[----:B------:R-:W-:Y:S02]  /*0040*/  CS2R R4, SRZ ;  /* 0x0000000000047805 */ /* 0x000fe4000001ff00 */
[----:B------:R-:W-:Y:S01]  /*0050*/  CS2R R10, SRZ ;  /* 0x00000000000a7805 */ /* 0x000fe2000001ff00 */
[----:B------:R-:W2:Y:S01]  /*0060*/  LDCU.128 UR4, c[0x0][0x390] ;  /* 0x00007200ff0477ac */ /* 0x000ea20008000c00 */
[----:B------:R-:W-:Y:S02]  /*0070*/  CS2R R8, SRZ ;  /* 0x0000000000087805 */ /* 0x000fe4000001ff00 */
[----:B------:R-:W-:Y:S01]  /*0080*/  CS2R R14, SRZ ;  /* 0x00000000000e7805 */ /* 0x000fe2000001ff00 */
[----:B------:R-:W3:Y:S01]  /*0090*/  S2UR UR9, SR_CTAID.X ;  /* 0x00000000000979c3 */ /* 0x000ee20000002500 */
[----:B------:R-:W-:Y:S02]  /*00a0*/  CS2R R12, SRZ ;  /* 0x00000000000c7805 */ /* 0x000fe4000001ff00 */
[----:B------:R-:W-:-:S02]  /*00b0*/  CS2R R18, SRZ ;  /* 0x0000000000127805 */ /* 0x000fc4000001ff00 */
[----:B------:R-:W-:Y:S02]  /*00c0*/  CS2R R16, SRZ ;  /* 0x0000000000107805 */ /* 0x000fe4000001ff00 */
[----:B------:R-:W-:Y:S02]  /*00d0*/  CS2R R22, SRZ ;  /* 0x0000000000167805 */ /* 0x000fe4000001ff00 */
[----:B------:R-:W-:Y:S02]  /*00e0*/  CS2R R20, SRZ ;  /* 0x0000000000147805 */ /* 0x000fe4000001ff00 */
[----:B------:R-:W-:Y:S02]  /*00f0*/  CS2R R26, SRZ ;  /* 0x00000000001a7805 */ /* 0x000fe4000001ff00 */
[----:B------:R-:W-:Y:S02]  /*0100*/  CS2R R24, SRZ ;  /* 0x0000000000187805 */ /* 0x000fe4000001ff00 */
[----:B------:R-:W-:-:S02]  /*0110*/  CS2R R30, SRZ ;  /* 0x00000000001e7805 */ /* 0x000fc4000001ff00 */
[----:B------:R-:W-:Y:S02]  /*0120*/  CS2R R28, SRZ ;  /* 0x00000000001c7805 */ /* 0x000fe4000001ff00 */
[----:B------:R-:W-:Y:S01]  /*0130*/  CS2R R34, SRZ ;  /* 0x0000000000227805 */ /* 0x000fe2000001ff00 */
[----:B-1----:R-:W-:Y:S01]  /*0140*/  UISETP.GE.U32.AND UP0, UPT, UR12, 0x10, UPT ;  /* 0x000000100c00788c */ /* 0x002fe2000bf06070 */
[----:B------:R-:W-:Y:S02]  /*0150*/  CS2R R32, SRZ ;  /* 0x0000000000207805 */ /* 0x000fe4000001ff00 */
[----:B------:R-:W-:Y:S02]  /*0160*/  CS2R R38, SRZ ;  /* 0x0000000000267805 */ /* 0x000fe4000001ff00 */
[----:B------:R-:W-:Y:S02]  /*0170*/  CS2R R36, SRZ ;  /* 0x0000000000247805 */ /* 0x000fe4000001ff00 */
[----:B------:R-:W-:Y:S01]  /*0180*/  CS2R R58, SRZ ;  /* 0x00000000003a7805 */ /* 0x000fe2000001ff00 */
[----:B0-----:R-:W-:Y:S01]  /*0190*/  UIMAD UR8, UR8, UR12, URZ ;  /* 0x0000000c080872a4 */ /* 0x001fe2000f8e02ff */
[----:B------:R-:W-:-:S02]  /*01a0*/  CS2R R56, SRZ ;  /* 0x0000000000387805 */ /* 0x000fc4000001ff00 */
[----:B------:R-:W-:Y:S02]  /*01b0*/  CS2R R62, SRZ ;  /* 0x00000000003e7805 */ /* 0x000fe4000001ff00 */
[----:B------:R-:W-:Y:S01]  /*01c0*/  CS2R R60, SRZ ;  /* 0x00000000003c7805 */ /* 0x000fe2000001ff00 */
[----:B------:R-:W-:Y:S01]  /*01d0*/  USHF.L.U32 UR8, UR8, 0x7, URZ ;  /* 0x0000000708087899 */ /* 0x000fe200080006ff */
[----:B------:R-:W-:Y:S02]  /*01e0*/  CS2R R66, SRZ ;  /* 0x0000000000427805 */ /* 0x000fe4000001ff00 */
[----:B------:R-:W-:Y:S02]  /*01f0*/  CS2R R64, SRZ ;  /* 0x0000000000407805 */ /* 0x000fe4000001ff00 */
[----:B------:R-:W-:Y:S01]  /*0200*/  CS2R R40, SRZ ;  /* 0x0000000000287805 */ /* 0x000fe2000001ff00 */
[----:B---3--:R-:W-:Y:S01]  /*0210*/  USHF.L.U32 UR9, UR9, 0x7, URZ ;  /* 0x0000000709097899 */ /* 0x008fe200080006ff */
[----:B------:R-:W-:-:S02]  /*0220*/  CS2R R42, SRZ ;  /* 0x00000000002a7805 */ /* 0x000fc4000001ff00 */
[----:B------:R-:W-:Y:S02]  /*0230*/  CS2R R44, SRZ ;  /* 0x00000000002c7805 */ /* 0x000fe4000001ff00 */
[----:B------:R-:W-:Y:S02]  /*0240*/  CS2R R46, SRZ ;  /* 0x00000000002e7805 */ /* 0x000fe4000001ff00 */
[----:B------:R-:W-:Y:S02]  /*0250*/  CS2R R48, SRZ ;  /* 0x0000000000307805 */ /* 0x000fe4000001ff00 */
[----:B------:R-:W-:Y:S02]  /*0260*/  CS2R R50, SRZ ;  /* 0x0000000000327805 */ /* 0x000fe4000001ff00 */
[----:B------:R-:W-:Y:S02]  /*0270*/  CS2R R52, SRZ ;  /* 0x0000000000347805 */ /* 0x000fe4000001ff00 */
[----:B------:R-:W-:Y:S01]  /*0280*/  CS2R R54, SRZ ;  /* 0x0000000000367805 */ /* 0x000fe2000001ff00 */
[----:B------:R-:W0:Y:S01]  /*0290*/  LDCU.64 UR10, c[0x0][0x358] ;  /* 0x00006b00ff0a77ac */ /* 0x000e220008000a00 */
[----:B--2---:R-:W-:-:S02]  /*02a0*/  UIMAD.WIDE.U32 UR6, UR9, 0x4, UR6 ;  /* 0x00000004090678a5 */ /* 0x004fc4000f8e0006 */
[----:B------:R-:W-:Y:S01]  /*02b0*/  UIMAD.WIDE.U32 UR4, UR8, 0x4, UR4 ;  /* 0x00000004080478a5 */ /* 0x000fe2000f8e0004 */
[----:B------:R-:W-:Y:S11]  /*02c0*/  BRA.U !UP0, `(.L_x_0) ;  /* 0x00000009082c7547 */ /* 0x000ff6000b800000 */
[----:B------:R-:W1:Y:S01]  /*02d0*/  S2R R0, SR_TID.X ;  /* 0x0000000000007919 */ /* 0x000e620000002100 */
[----:B------:R-:W-:Y:S01]  /*02e0*/  IMAD.U32 R2, RZ, RZ, UR4 ;  /* 0x00000004ff027e24 */ /* 0x000fe2000f8e00ff */
[----:B------:R-:W-:Y:S01]  /*02f0*/  MOV R68, UR4 ;  /* 0x0000000400447c02 */ /* 0x000fe20008000f00 */
[----:B------:R-:W-:Y:S01]  /*0300*/  IMAD.U32 R69, RZ, RZ, UR5 ;  /* 0x00000005ff457e24 */ /* 0x000fe2000f8e00ff */
[----:B------:R-:W-:Y:S01]  /*0310*/  UMOV UR4, URZ ;  /* 0x000000ff00047c82 */ /* 0x000fe20008000000 */
[----:B------:R-:W-:Y:S01]  /*0320*/  IMAD.U32 R3, RZ, RZ, UR5 ;  /* 0x00000005ff037e24 */ /* 0x000fe2000f8e00ff */
[----:B------:R-:W-:Y:S01]  /*0330*/  MOV R3, UR7 ;  /* 0x0000000700037c02 */ /* 0x000fe20008000f00 */
[----:B------:R-:W-:Y:S01]  /*0340*/  IMAD.MOV.U32 R84, RZ, RZ, R2 ;  /* 0x000000ffff547224 */ /* 0x000fe200078e0002 */
[----:B------:R-:W-:Y:S01]  /*0350*/  MOV R85, R69 ;  /* 0x0000004500557202 */ /* 0x000fe20000000f00 */
[----:B------:R-:W-:Y:S02]  /*0360*/  IMAD.U32 R2, RZ, RZ, UR6 ;  /* 0x00000006ff027e24 */ /* 0x000fe4000f8e00ff */
[----:B------:R-:W-:-:S02]  /*0370*/  IMAD.MOV.U32 R7, RZ, RZ, RZ ;  /* 0x000000ffff077224 */ /* 0x000fc400078e00ff */
[----:B-1----:R-:W-:Y:S01]  /*0380*/  IMAD.SHL.U32 R92, R0, 0x4, RZ ;  /* 0x00000004005c7824 */ /* 0x002fe200078e00ff */
[----:B------:R-:W-:-:S04]  /*0390*/  SHF.R.U32.HI R86, RZ, 0x5, R0 ;  /* 0x00000005ff567819 */ /* 0x000fc80000011600 */
[----:B------:R-:W-:-:S07]  /*03a0*/  LOP3.LUT R87, R92, 0x7c, RZ, 0xc0, !PT ;  /* 0x0000007c5c577812 */ /* 0x000fce00078ec0ff */
.L_x_2:
[----:B------:R-:W1:Y:S01]  /*03b0*/  LDC R88, c[0x0][0x388] ;  /* 0x0000e200ff587b82 */ /* 0x000e620000000800 */
[----:B------:R-:W-:Y:S02]  /*03c0*/  SHF.R.U32.HI R69, RZ, 0x2, R0 ;  /* 0x00000002ff457819 */ /* 0x000fe40000011600 */
[----:B------:R-:W-:-:S05]  /*03d0*/  LOP3.LUT R68, R92, 0xc, RZ, 0xc0, !PT ;  /* 0x0000000c5c447812 */ /* 0x000fca00078ec0ff */
[----:B------:R-:W2:Y:S01]  /*03e0*/  LDC R89, c[0x0][0x384] ;  /* 0x0000e100ff597b82 */ /* 0x000ea20000000800 */
[----:B------:R-:W-:Y:S02]  /*03f0*/  IMAD.SHL.U32 R75, R0, 0x800, RZ ;  /* 0x00000800004b7824 */ /* 0x000fe400078e00ff */
[----:B-1----:R-:W-:-:S04]  /*0400*/  IMAD R73, R69, R88, R68 ;  /* 0x0000005845497224 */ /* 0x002fc800078e0244 */
[----:B------:R-:W-:Y:S01]  /*0410*/  IMAD.WIDE.U32 R68, R73, 0x4, R84 ;  /* 0x0000000449447825 */ /* 0x000fe200078e0054 */
[----:B------:R-:W-:-:S03]  /*0420*/  LEA R73, R88, R73, 0x6 ;  /* 0x0000004958497211 */ /* 0x000fc600078e30ff */
[----:B--2---:R-:W-:Y:S01]  /*0430*/  IMAD R76, R86, R89, R87 ;  /* 0x00000059564c7224 */ /* 0x004fe200078e0257 */
[----:B------:R-:W-:Y:S01]  /*0440*/  LOP3.LUT R90, R75, 0x18fc, R0, 0xc8, !PT ;  /* 0x000018fc4b5a7812 */ /* 0x000fe200078ec800 */
[----:B0-----:R-:W2:Y:S01]  /*0450*/  LDG.E.128 R68, desc[UR10][R68.64] ;  /* 0x0000000a44447981 */ /* 0x001ea2000c1e1d00 */
[----:B------:R-:W-:Y:S01]  /*0460*/  IMAD.WIDE.U32 R72, R73, 0x4, R84 ;  /* 0x0000000449487825 */ /* 0x000fe200078e0054 */
[----:B------:R-:W0:Y:S01]  /*0470*/  S2UR UR6, SR_CgaCtaId ;  /* 0x00000000000679c3 */ /* 0x000e220000008800 */
[----:B------:R-:W-:Y:S02]  /*0480*/  UMOV UR5, 0x400 ;  /* 0x0000040000057882 */ /* 0x000fe40000000000 */
[----:B------:R-:W-:Y:S02]  /*0490*/  IMAD R81, R89, 0x8, R76 ;  /* 0x0000000859517824 */ /* 0x000fe400078e024c */
[--C-:B------:R-:W-:Y:S01]  /*04a0*/  IMAD.WIDE.U32 R76, R76, 0x4, R2.reuse ;  /* 0x000000044c4c7825 */ /* 0x100fe200078e0002 */
[----:B------:R-:W3:Y:S03]  /*04b0*/  LDG.E.128 R72, desc[UR10][R72.64] ;  /* 0x0000000a48487981 */ /* 0x000ee6000c1e1d00 */
[----:B------:R-:W-:-:S02]  /*04c0*/  IMAD.WIDE.U32 R80, R81, 0x4, R2 ;  /* 0x0000000451507825 */ /* 0x000fc400078e0002 */
[----:B------:R-:W4:Y:S04]  /*04d0*/  LDG.E.128 R76, desc[UR10][R76.64] ;  /* 0x0000000a4c4c7981 */ /* 0x000f28000c1e1d00 */
[----:B------:R-:W5:Y:S01]  /*04e0*/  LDG.E.128 R80, desc[UR10][R80.64] ;  /* 0x0000000a50507981 */ /* 0x000f62000c1e1d00 */
[----:B------:R-:W-:Y:S02]  /*04f0*/  IMAD.SHL.U32 R91, R0, 0x10, RZ ;  /* 0x00000010005b7824 */ /* 0x000fe400078e00ff */
[----:B------:R-:W1:Y:S01]  /*0500*/  S2R R0, SR_TID.X ;  /* 0x0000000000007919 */ /* 0x000e620000002100 */
[----:B0-----:R-:W-:Y:S02]  /*0510*/  ULEA UR7, UR6, UR5, 0x18 ;  /* 0x0000000506077291 */ /* 0x001fe4000f8ec0ff */
[----:B------:R-:W-:Y:S01]  /*0520*/  UIADD3 UR5, UPT, UPT, UR5, 0x2000, URZ ;  /* 0x0000200005057890 */ /* 0x000fe2000fffe0ff */
[----:B------:R-:W-:-:S03]  /*0530*/  LOP3.LUT R91, R91, 0x1f0, RZ, 0xc0, !PT ;  /* 0x000001f05b5b7812 */ /* 0x000fc600078ec0ff */
[----:B------:R-:W-:Y:S01]  /*0540*/  ULEA UR5, UR6, UR5, 0x18 ;  /* 0x0000000506057291 */ /* 0x000fe2000f8ec0ff */
[----:B------:R-:W-:Y:S02]  /*0550*/  LEA R91, R86, R91, 0x9 ;  /* 0x0000005b565b7211 */ /* 0x000fe400078e48ff */
[----:B--2---:R1:W-:Y:S04]  /*0560*/  STS [R90+UR7], R68 ;  /* 0x000000445a007988 */ /* 0x0043e80008000807 */
[----:B------:R0:W-:Y:S04]  /*0570*/  STS [R90+UR7+0x200], R69 ;  /* 0x000200455a007988 */ /* 0x0001e80008000807 */
[----:B------:R2:W-:Y:S04]  /*0580*/  STS [R90+UR7+0x400], R70 ;  /* 0x000400465a007988 */ /* 0x0005e80008000807 */
[----:B------:R2:W-:Y:S04]  /*0590*/  STS [R90+UR7+0x600], R71 ;  /* 0x000600475a007988 */ /* 0x0005e80008000807 */
[----:B---3--:R2:W-:Y:S04]  /*05a0*/  STS [R90+UR7+0x100], R72 ;  /* 0x000100485a007988 */ /* 0x0085e80008000807 */
[----:B------:R2:W-:Y:S04]  /*05b0*/  STS [R90+UR7+0x300], R73 ;  /* 0x000300495a007988 */ /* 0x0005e80008000807 */
[----:B------:R2:W-:Y:S04]  /*05c0*/  STS [R90+UR7+0x500], R74 ;  /* 0x0005004a5a007988 */ /* 0x0005e80008000807 */
[----:B------:R2:W-:Y:S04]  /*05d0*/  STS [R90+UR7+0x700], R75 ;  /* 0x0007004b5a007988 */ /* 0x0005e80008000807 */
[----:B----4-:R2:W-:Y:S04]  /*05e0*/  STS.128 [R91+UR5], R76 ;  /* 0x0000004c5b007988 */ /* 0x0105e80008000c05 */
[----:B-----5:R2:W-:Y:S01]  /*05f0*/  STS.128 [R91+UR5+0x1000], R80 ;  /* 0x001000505b007988 */ /* 0x0205e20008000c05 */
[----:B-1----:R-:W-:-:S02]  /*0600*/  IMAD.SHL.U32 R68, R0, 0x2, RZ ;  /* 0x0000000200447824 */ /* 0x002fc400078e00ff */
[----:B0-----:R-:W-:-:S03]  /*0610*/  IMAD.SHL.U32 R69, R0, 0x20, RZ ;  /* 0x0000002000457824 */ /* 0x001fc600078e00ff */
[----:B------:R-:W-:Y:S02]  /*0620*/  LOP3.LUT R68, R68, 0x1e0, RZ, 0xc0, !PT ;  /* 0x000001e044447812 */ /* 0x000fe400078ec0ff */
[----:B------:R-:W-:Y:S02]  /*0630*/  LOP3.LUT R69, R69, 0x1e0, RZ, 0xc0, !PT ;  /* 0x000001e045457812 */ /* 0x000fe400078ec0ff */
[----:B------:R-:W-:-:S03]  /*0640*/  IADD3 R68, PT, PT, R68, UR7, RZ ;  /* 0x0000000744447c10 */ /* 0x000fc6000fffe0ff */
[----:B------:R-:W-:Y:S01]  /*0650*/  VIADD R69, R69, UR5 ;  /* 0x0000000545457c36 */ /* 0x000fe20008000000 */
[----:B------:R-:W-:Y:S01]  /*0660*/  UMOV UR5, 0x10 ;  /* 0x0000001000057882 */ /* 0x000fe20000000000 */
[----:B------:R-:W-:Y:S06]  /*0670*/  BAR.SYNC.DEFER_BLOCKING 0x0 ;  /* 0x0000000000007b1d */ /* 0x000fec0000010000 */
.L_x_1:
[----:B--2---:R-:W-:Y:S04]  /*0680*/  LDS.128 R72, [R68+UR5+-0x10] ;  /* 0xfffff00544487984 */ /* 0x004fe80008000c00 */
[----:B------:R-:W0:Y:S04]  /*0690*/  LDS.128 R80, [R69+UR5+-0x10] ;  /* 0xfffff00545507984 */ /* 0x000e280008000c00 */
[----:B------:R-:W1:Y:S04]  /*06a0*/  LDS.128 R96, [R69+UR5] ;  /* 0x0000000545607984 */ /* 0x000e680008000c00 */
[----:B------:R-:W2:Y:S01]  /*06b0*/  LDS.128 R76, [R68+UR5] ;  /* 0x00000005444c7984 */ /* 0x000ea20008000c00 */
[----:B------:R-:W-:-:S04]  /*06c0*/  UIADD3 UR5, UPT, UPT, UR5, 0x200, URZ ;  /* 0x0000020005057890 */ /* 0x000fc8000fffe0ff */
[----:B------:R-:W-:Y:S01]  /*06d0*/  UISETP.NE.AND UP0, UPT, UR5, 0x2010, UPT ;  /* 0x000020100500788c */ /* 0x000fe2000bf05270 */
[C---:B0-----:R-:W-:Y:S01]  /*06e0*/  FFMA R64, R72.reuse, R80, R64 ;  /* 0x0000005048407223 */ /* 0x041fe20000000040 */
[C---:B------:R-:W-:Y:S01]  /*06f0*/  FFMA R65, R72.reuse, R81, R65 ;  /* 0x0000005148417223 */ /* 0x040fe20000000041 */
[C---:B------:R-:W-:Y:S01]  /*0700*/  FFMA R66, R72.reuse, R82, R66 ;  /* 0x0000005248427223 */ /* 0x040fe20000000042 */
[C---:B------:R-:W-:Y:S01]  /*0710*/  FFMA R67, R72.reuse, R83, R67 ;  /* 0x0000005348437223 */ /* 0x040fe20000000043 */
[C---:B-1----:R-:W-:Y:S01]  /*0720*/  FFMA R60, R72.reuse, R96, R60 ;  /* 0x00000060483c7223 */ /* 0x042fe2000000003c */
[C---:B------:R-:W-:Y:S01]  /*0730*/  FFMA R61, R72.reuse, R97, R61 ;  /* 0x00000061483d7223 */ /* 0x040fe2000000003d */
[C---:B------:R-:W-:Y:S01]  /*0740*/  FFMA R62, R72.reuse, R98, R62 ;  /* 0x00000062483e7223 */ /* 0x040fe2000000003e */
[----:B------:R-:W-:Y:S01]  /*0750*/  FFMA R63, R72, R99, R63 ;  /* 0x00000063483f7223 */ /* 0x000fe2000000003f */
[----:B------:R-:W-:Y:S01]  /*0760*/  FFMA R56, R80, R73, R56 ;  /* 0x0000004950387223 */ /* 0x000fe20000000038 */
[C---:B------:R-:W-:Y:S01]  /*0770*/  FFMA R57, R73.reuse, R81, R57 ;  /* 0x0000005149397223 */ /* 0x040fe20000000039 */
[C---:B------:R-:W-:Y:S01]  /*0780*/  FFMA R58, R73.reuse, R82, R58 ;  /* 0x00000052493a7223 */ /* 0x040fe2000000003a */
[C---:B------:R-:W-:Y:S01]  /*0790*/  FFMA R59, R73.reuse, R83, R59 ;  /* 0x00000053493b7223 */ /* 0x040fe2000000003b */
[----:B------:R-:W-:Y:S01]  /*07a0*/  FFMA R36, R96, R73, R36 ;  /* 0x0000004960247223 */ /* 0x000fe20000000024 */
[C---:B------:R-:W-:Y:S01]  /*07b0*/  FFMA R37, R73.reuse, R97, R37 ;  /* 0x0000006149257223 */ /* 0x040fe20000000025 */
[C---:B------:R-:W-:Y:S01]  /*07c0*/  FFMA R38, R73.reuse, R98, R38 ;  /* 0x0000006249267223 */ /* 0x040fe20000000026 */
[----:B------:R-:W-:Y:S01]  /*07d0*/  FFMA R39, R73, R99, R39 ;  /* 0x0000006349277223 */ /* 0x000fe20000000027 */
        /* <DEDUP_REMOVED lines=16> */
[C---:B--2---:R-:W-:Y:S01]  /*08e0*/  FFMA R16, R76.reuse, R80, R16 ;  /* 0x000000504c107223 */ /* 0x044fe20000000010 */
[C---:B------:R-:W-:Y:S01]  /*08f0*/  FFMA R17, R76.reuse, R81, R17 ;  /* 0x000000514c117223 */ /* 0x040fe20000000011 */
[C---:B------:R-:W-:Y:S01]  /*0900*/  FFMA R18, R76.reuse, R82, R18 ;  /* 0x000000524c127223 */ /* 0x040fe20000000012 */
[C---:B------:R-:W-:Y:S01]  /*0910*/  FFMA R19, R76.reuse, R83, R19 ;  /* 0x000000534c137223 */ /* 0x040fe20000000013 */
[C---:B------:R-:W-:Y:S01]  /*0920*/  FFMA R12, R76.reuse, R96, R12 ;  /* 0x000000604c0c7223 */ /* 0x040fe2000000000c */
        /* <DEDUP_REMOVED lines=27> */
[----:B------:R-:W-:Y:S06]  /*0ae0*/  BRA.U UP0, `(.L_x_1) ;  /* 0xfffffff900e47547 */ /* 0x000fec000b83ffff */
[----:B------:R-:W-:Y:S01]  /*0af0*/  UIADD3 UR4, UPT, UPT, UR4, 0x1, URZ ;  /* 0x0000000104047890 */ /* 0x000fe2000fffe0ff */
[----:B------:R-:W-:Y:S01]  /*0b00*/  SHF.R.U32.HI R88, RZ, 0x4, R88 ;  /* 0x00000004ff587819 */ /* 0x000fe20000011658 */
[----:B------:R-:W-:Y:S01]  /*0b10*/  IMAD.SHL.U32 R89, R89, 0x10, RZ ;  /* 0x0000001059597824 */ /* 0x000fe200078e00ff */
[----:B------:R-:W-:Y:S01]  /*0b20*/  BAR.SYNC.DEFER_BLOCKING 0x0 ;  /* 0x0000000000007b1d */ /* 0x000fe20000010000 */
[----:B------:R-:W-:Y:S02]  /*0b30*/  IADD3 R84, P1, PT, R84, 0x40, RZ ;  /* 0x0000004054547810 */ /* 0x000fe40007f3e0ff */
[----:B------:R-:W-:Y:S01]  /*0b40*/  ISETP.NE.AND P0, PT, R88, UR4, PT ;  /* 0x0000000458007c0c */ /* 0x000fe2000bf05270 */
[----:B------:R-:W-:Y:S01]  /*0b50*/  IMAD.WIDE.U32 R2, R89, 0x4, R2 ;  /* 0x0000000459027825 */ /* 0x000fe200078e0002 */
[----:B------:R-:W-:-:S11]  /*0b60*/  IADD3.X R85, PT, PT, RZ, R85, RZ, P1, !PT ;  /* 0x00000055ff557210 */ /* 0x000fd60000ffe4ff */
[----:B------:R-:W-:Y:S05]  /*0b70*/  @P0 BRA `(.L_x_2) ;  /* 0xfffffff8000c0947 */ /* 0x000fea000383ffff */
.L_x_0:
[----:B------:R-:W1:Y:S01]  /*0b80*/  S2R R2, SR_TID.X ;  /* 0x0000000000027919 */ /* 0x000e620000002100 */
[----:B------:R-:W-:Y:S01]  /*0b90*/  S2UR UR4, SR_CTAID.Y ;  /* 0x00000000000479c3 */ /* 0x000fe20000002600 */
[----:B------:R-:W2:Y:S01]  /*0ba0*/  LDCU UR8, c[0x0][0x384] ;  /* 0x00007080ff0877ac */ /* 0x000ea20008000800 */
[----:B------:R-:W3:Y:S06]  /*0bb0*/  LDCU.64 UR6, c[0x0][0x3a0] ;  /* 0x00007400ff0677ac */ /* 0x000eec0008000a00 */
[----:B------:R-:W2:Y:S01]  /*0bc0*/  S2UR UR5, SR_CTAID.X ;  /* 0x00000000000579c3 */ /* 0x000ea20000002500 */
[----:B-1----:R-:W-:Y:S01]  /*0bd0*/  SHF.R.U32.HI R0, RZ, 0x4, R2 ;  /* 0x00000004ff007819 */ /* 0x002fe20000011602 */
[----:B------:R-:W-:Y:S01]  /*0be0*/  IMAD.SHL.U32 R2, R2, 0x8, RZ ;  /* 0x0000000802027824 */ /* 0x000fe200078e00ff */
[----:B--2---:R-:W-:-:S03]  /*0bf0*/  UIMAD UR4, UR4, UR8, UR5 ;  /* 0x00000008040472a4 */ /* 0x004fc6000f8e0205 */
[----:B------:R-:W-:Y:S01]  /*0c00*/  IMAD R3, R0, UR8, RZ ;  /* 0x0000000800037c24 */ /* 0x000fe2000f8e02ff */
[----:B------:R-:W-:Y:S01]  /*0c10*/  LOP3.LUT R2, R2, 0x78, RZ, 0xc0, !PT ;  /* 0x0000007802027812 */ /* 0x000fe200078ec0ff */
[----:B------:R-:W-:-:S04]  /*0c20*/  USHF.L.U32 UR4, UR4, 0x7, URZ ;  /* 0x0000000704047899 */ /* 0x000fc800080006ff */
[----:B------:R-:W-:-:S05]  /*0c30*/  IMAD R2, R3, 0x8, R2 ;  /* 0x0000000803027824 */ /* 0x000fca00078e0202 */
[C---:B------:R-:W-:Y:S02]  /*0c40*/  IADD3 R3, P0, PT, R2.reuse, UR4, RZ ;  /* 0x0000000402037c10 */ /* 0x040fe4000ff1e0ff */
[----:B------:R-:W-:-:S03]  /*0c50*/  IADD3 R0, PT, PT, R2, UR8, RZ ;  /* 0x0000000802007c10 */ /* 0x000fc6000fffe0ff */
[----:B------:R-:W-:Y:S01]  /*0c60*/  IMAD.X R68, RZ, RZ, RZ, P0 ;  /* 0x000000ffff447224 */ /* 0x000fe200000e06ff */
[C---:B------:R-:W-:Y:S02]  /*0c70*/  IADD3 R69, P1, PT, R0.reuse, UR4, RZ ;  /* 0x0000000400457c10 */ /* 0x040fe4000ff3e0ff */
[C---:B---3--:R-:W-:Y:S02]  /*0c80*/  LEA R2, P0, R3.reuse, UR6, 0x2 ;  /* 0x0000000603027c11 */ /* 0x048fe4000f8010ff */
[C---:B------:R-:W-:Y:S01]  /*0c90*/  IADD3 R71, PT, PT, R0.reuse, 0x4, RZ ;  /* 0x0000000400477810 */ /* 0x040fe20007ffe0ff */
[----:B------:R-:W-:Y:S01]  /*0ca0*/  IMAD.X R70, RZ, RZ, RZ, P1 ;  /* 0x000000ffff467224 */ /* 0x000fe200008e06ff */
[----:B------:R-:W-:Y:S01]  /*0cb0*/  LEA.HI.X R3, R3, UR7, R68, 0x2, P0 ;  /* 0x0000000703037c11 */ /* 0x000fe200080f1444 */
[----:B------:R-:W-:Y:S01]  /*0cc0*/  VIADD R0, R0, UR8 ;  /* 0x0000000800007c36 */ /* 0x000fe20008000000 */
[----:B------:R-:W-:Y:S01]  /*0cd0*/  LEA R68, P0, R69, UR6, 0x2 ;  /* 0x0000000645447c11 */ /* 0x000fe2000f8010ff */
[----:B------:R-:W-:-:S02]  /*0ce0*/  VIADD R74, R71, UR8 ;  /* 0x00000008474a7c36 */ /* 0x000fc40008000000 */
[----:B0-----:R0:W-:Y:S01]  /*0cf0*/  STG.E.128 desc[UR10][R2.64], R64 ;  /* 0x0000004002007986 */ /* 0x0011e2000c101d0a */
[----:B------:R-:W-:Y:S02]  /*0d00*/  LEA.HI.X R69, R69, UR7, R70, 0x2, P0 ;  /* 0x0000000745457c11 */ /* 0x000fe400080f1446 */
[----:B------:R-:W-:Y:S01]  /*0d10*/  IADD3 R75, P0, PT, R71, UR4, RZ ;  /* 0x00000004474b7c10 */ /* 0x000fe2000ff1e0ff */
[----:B------:R1:W-:Y:S01]  /*0d20*/  STG.E.128 desc[UR10][R2.64+0x10], R60 ;  /* 0x0000103c02007986 */ /* 0x0003e2000c101d0a */
[C---:B------:R-:W-:Y:S01]  /*0d30*/  IADD3 R73, P1, PT, R0.reuse, UR4, RZ ;  /* 0x0000000400497c10 */ /* 0x040fe2000ff3e0ff */
[----:B------:R-:W-:Y:S02]  /*0d40*/  VIADD R0, R0, UR8 ;  /* 0x0000000800007c36 */ /* 0x000fe40008000000 */
[----:B------:R-:W-:Y:S01]  /*0d50*/  IMAD.X R78, RZ, RZ, RZ, P0 ;  /* 0x000000ffff4e7224 */ /* 0x000fe200000e06ff */
[----:B------:R-:W-:Y:S01]  /*0d60*/  LEA R70, P0, R75, UR6, 0x2 ;  /* 0x000000064b467c11 */ /* 0x000fe2000f8010ff */
[----:B------:R2:W-:Y:S01]  /*0d70*/  STG.E.128 desc[UR10][R68.64], R56 ;  /* 0x0000003844007986 */ /* 0x0005e2000c101d0a */
[----:B------:R-:W-:-:S02]  /*0d80*/  IADD3.X R76, PT, PT, RZ, RZ, RZ, P1, !PT ;  /* 0x000000ffff4c7210 */ /* 0x000fc40000ffe4ff */
[----:B------:R-:W-:Y:S02]  /*0d90*/  LEA R72, P1, R73, UR6, 0x2 ;  /* 0x0000000649487c11 */ /* 0x000fe4000f8210ff */
[----:B------:R-:W-:Y:S02]  /*0da0*/  LEA.HI.X R71, R75, UR7, R78, 0x2, P0 ;  /* 0x000000074b477c11 */ /* 0x000fe400080f144e */
[----:B------:R-:W-:Y:S02]  /*0db0*/  IADD3 R75, P0, PT, R74, UR4, RZ ;  /* 0x000000044a4b7c10 */ /* 0x000fe4000ff1e0ff */
[----:B------:R-:W-:Y:S01]  /*0dc0*/  LEA.HI.X R73, R73, UR7, R76, 0x2, P1 ;  /* 0x0000000749497c11 */ /* 0x000fe200088f144c */
[----:B------:R3:W-:Y:S01]  /*0dd0*/  STG.E.128 desc[UR10][R70.64], R36 ;  /* 0x0000002446007986 */ /* 0x0007e2000c101d0a */
[----:B0-----:R-:W-:Y:S01]  /*0de0*/  IADD3 R66, P1, PT, R0, UR4, RZ ;  /* 0x0000000400427c10 */ /* 0x001fe2000ff3e0ff */
[----:B------:R-:W-:Y:S01]  /*0df0*/  IMAD.X R76, RZ, RZ, RZ, P0 ;  /* 0x000000ffff4c7224 */ /* 0x000fe200000e06ff */
[----:B------:R-:W-:Y:S01]  /*0e00*/  LEA R64, P0, R75, UR6, 0x2 ;  /* 0x000000064b407c11 */ /* 0x000fe2000f8010ff */
[----:B------:R0:W-:Y:S01]  /*0e10*/  STG.E.128 desc[UR10][R72.64], R32 ;  /* 0x0000002048007986 */ /* 0x0001e2000c101d0a */
[----:B------:R-:W-:Y:S01]  /*0e20*/  IADD3 R74, PT, PT, R74, UR8, RZ ;  /* 0x000000084a4a7c10 */ /* 0x000fe2000fffe0ff */
[----:B-1----:R-:W-:Y:S01]  /*0e30*/  IMAD.X R61, RZ, RZ, RZ, P1 ;  /* 0x000000ffff3d7224 */ /* 0x002fe200008e06ff */
[----:B------:R-:W-:-:S02]  /*0e40*/  LEA R60, P1, R66, UR6, 0x2 ;  /* 0x00000006423c7c11 */ /* 0x000fc4000f8210ff */
[----:B------:R-:W-:Y:S02]  /*0e50*/  IADD3 R0, PT, PT, R0, UR8, RZ ;  /* 0x0000000800007c10 */ /* 0x000fe4000fffe0ff */
[----:B------:R-:W-:Y:S02]  /*0e60*/  LEA.HI.X R65, R75, UR7, R76, 0x2, P0 ;  /* 0x000000074b417c11 */ /* 0x000fe400080f144c */
[----:B------:R-:W-:Y:S02]  /*0e70*/  IADD3 R3, P0, PT, R74, UR4, RZ ;  /* 0x000000044a037c10 */ /* 0x000fe4000ff1e0ff */
[----:B------:R-:W-:Y:S01]  /*0e80*/  LEA.HI.X R61, R66, UR7, R61, 0x2, P1 ;  /* 0x00000007423d7c11 */ /* 0x000fe200088f143d */
[----:B------:R1:W-:Y:S01]  /*0e90*/  STG.E.128 desc[UR10][R64.64], R28 ;  /* 0x0000001c40007986 */ /* 0x0003e2000c101d0a */
[C---:B--2---:R-:W-:Y:S01]  /*0ea0*/  IADD3 R57, P1, PT, R0.reuse, UR4, RZ ;  /* 0x0000000400397c10 */ /* 0x044fe2000ff3e0ff */
[----:B------:R-:W-:Y:S01]  /*0eb0*/  IMAD.X R62, RZ, RZ, RZ, P0 ;  /* 0x000000ffff3e7224 */ /* 0x000fe200000e06ff */
[----:B------:R-:W-:Y:S01]  /*0ec0*/  LEA R2, P0, R3, UR6, 0x2 ;  /* 0x0000000603027c11 */ /* 0x000fe2000f8010ff */
[----:B------:R-:W-:Y:S01]  /*0ed0*/  VIADD R0, R0, UR8 ;  /* 0x0000000800007c36 */ /* 0x000fe20008000000 */
[----:B------:R-:W-:Y:S01]  /*0ee0*/  IADD3 R74, PT, PT, R74, UR8, RZ ;  /* 0x000000084a4a7c10 */ /* 0x000fe2000fffe0ff */
[----:B------:R-:W-:Y:S01]  /*0ef0*/  IMAD.X R58, RZ, RZ, RZ, P1 ;  /* 0x000000ffff3a7224 */ /* 0x000fe200008e06ff */
[----:B------:R-:W-:Y:S01]  /*0f00*/  LEA R56, P1, R57, UR6, 0x2 ;  /* 0x0000000639387c11 */ /* 0x000fe2000f8210ff */
[----:B------:R-:W-:Y:S01]  /*0f10*/  STG.E.128 desc[UR10][R60.64], R24 ;  /* 0x000000183c007986 */ /* 0x000fe2000c101d0a */
[----:B------:R-:W-:-:S02]  /*0f20*/  LEA.HI.X R3, R3, UR7, R62, 0x2, P0 ;  /* 0x0000000703037c11 */ /* 0x000fc400080f143e */
[C---:B------:R-:W-:Y:S01]  /*0f30*/  IADD3 R59, P0, PT, R74.reuse, UR4, RZ ;  /* 0x000000044a3b7c10 */ /* 0x040fe2000ff1e0ff */
[----:B------:R-:W-:Y:S01]  /*0f40*/  VIADD R74, R74, UR8 ;  /* 0x000000084a4a7c36 */ /* 0x000fe20008000000 */
[----:B------:R-:W-:Y:S01]  /*0f50*/  LEA.HI.X R57, R57, UR7, R58, 0x2, P1 ;  /* 0x0000000739397c11 */ /* 0x000fe200088f143a */
[----:B------:R-:W-:Y:S01]  /*0f60*/  STG.E.128 desc[UR10][R2.64], R20 ;  /* 0x0000001402007986 */ /* 0x000fe2000c101d0a */
[C---:B------:R-:W-:Y:S01]  /*0f70*/  IADD3 R62, P1, PT, R0.reuse, UR4, RZ ;  /* 0x00000004003e7c10 */ /* 0x040fe2000ff3e0ff */
[----:B------:R-:W-:Y:S01]  /*0f80*/  VIADD R0, R0, UR8 ;  /* 0x0000000800007c36 */ /* 0x000fe20008000000 */
[----:B------:R-:W-:Y:S01]  /*0f90*/  IADD3.X R66, PT, PT, RZ, RZ, RZ, P0, !PT ;  /* 0x000000ffff427210 */ /* 0x000fe200007fe4ff */
[----:B------:R-:W-:Y:S01]  /*0fa0*/  STG.E.128 desc[UR10][R56.64], R16 ;  /* 0x0000001038007986 */ /* 0x000fe2000c101d0a */
[----:B------:R-:W-:Y:S01]  /*0fb0*/  LEA R58, P0, R59, UR6, 0x2 ;  /* 0x000000063b3a7c11 */ /* 0x000fe2000f8010ff */
[----:B---3--:R-:W-:Y:S01]  /*0fc0*/  IMAD.X R37, RZ, RZ, RZ, P1 ;  /* 0x000000ffff257224 */ /* 0x008fe200008e06ff */
[----:B------:R-:W-:-:S02]  /*0fd0*/  LEA R36, P1, R62, UR6, 0x2 ;  /* 0x000000063e247c11 */ /* 0x000fc4000f8210ff */
[----:B------:R-:W-:Y:S02]  /*0fe0*/  LEA.HI.X R59, R59, UR7, R66, 0x2, P0 ;  /* 0x000000073b3b7c11 */ /* 0x000fe400080f1442 */
[C---:B------:R-:W-:Y:S01]  /*0ff0*/  IADD3 R39, P0, PT, R74.reuse, UR4, RZ ;  /* 0x000000044a277c10 */ /* 0x040fe2000ff1e0ff */
[----:B------:R-:W-:Y:S01]  /*1000*/  VIADD R74, R74, UR8 ;  /* 0x000000084a4a7c36 */ /* 0x000fe20008000000 */
[----:B------:R-:W-:Y:S01]  /*1010*/  LEA.HI.X R37, R62, UR7, R37, 0x2, P1 ;  /* 0x000000073e257c11 */ /* 0x000fe200088f1425 */
[----:B------:R-:W-:Y:S01]  /*1020*/  STG.E.128 desc[UR10][R58.64], R12 ;  /* 0x0000000c3a007986 */ /* 0x000fe2000c101d0a */
[----:B------:R-:W-:Y:S02]  /*1030*/  IADD3.X R62, PT, PT, RZ, RZ, RZ, P0, !PT ;  /* 0x000000ffff3e7210 */ /* 0x000fe400007fe4ff */
[----:B0-----:R-:W-:Y:S01]  /*1040*/  LEA R32, P0, R39, UR6, 0x2 ;  /* 0x0000000627207c11 */ /* 0x001fe2000f8010ff */
[----:B------:R-:W-:Y:S01]  /*1050*/  STG.E.128 desc[UR10][R36.64], R8 ;  /* 0x0000000824007986 */ /* 0x000fe2000c101d0a */
[----:B------:R-:W-:-:S02]  /*1060*/  IADD3 R35, P1, PT, R0, UR4, RZ ;  /* 0x0000000400237c10 */ /* 0x000fc4000ff3e0ff */
[----:B------:R-:W-:Y:S02]  /*1070*/  LEA.HI.X R33, R39, UR7, R62, 0x2, P0 ;  /* 0x0000000727217c11 */ /* 0x000fe400080f143e */
[----:B------:R-:W-:Y:S01]  /*1080*/  IADD3 R0, PT, PT, R0, UR8, RZ ;  /* 0x0000000800007c10 */ /* 0x000fe2000fffe0ff */
[----:B------:R-:W-:Y:S01]  /*1090*/  IMAD.X R38, RZ, RZ, RZ, P1 ;  /* 0x000000ffff267224 */ /* 0x000fe200008e06ff */
[C---:B------:R-:W-:Y:S01]  /*10a0*/  IADD3 R39, P0, PT, R74.reuse, UR4, RZ ;  /* 0x000000044a277c10 */ /* 0x040fe2000ff1e0ff */
[----:B------:R-:W-:Y:S01]  /*10b0*/  VIADD R74, R74, UR8 ;  /* 0x000000084a4a7c36 */ /* 0x000fe20008000000 */
[----:B------:R-:W-:Y:S01]  /*10c0*/  LEA R34, P1, R35, UR6, 0x2 ;  /* 0x0000000623227c11 */ /* 0x000fe2000f8210ff */
[----:B------:R-:W-:Y:S01]  /*10d0*/  STG.E.128 desc[UR10][R32.64], R4 ;  /* 0x0000000420007986 */ /* 0x000fe2000c101d0a */
[----:B------:R-:W-:Y:S02]  /*10e0*/  IADD3 R0, P2, PT, R0, UR4, RZ ;  /* 0x0000000400007c10 */ /* 0x000fe4000ff5e0ff */
[----:B------:R-:W-:-:S02]  /*10f0*/  IADD3.X R62, PT, PT, RZ, RZ, RZ, P0, !PT ;  /* 0x000000ffff3e7210 */ /* 0x000fc400007fe4ff */
[----:B------:R-:W-:Y:S01]  /*1100*/  IADD3 R74, P0, PT, R74, UR4, RZ ;  /* 0x000000044a4a7c10 */ /* 0x000fe2000ff1e0ff */
[----:B-1----:R-:W-:Y:S01]  /*1110*/  IMAD.X R29, RZ, RZ, RZ, P2 ;  /* 0x000000ffff1d7224 */ /* 0x002fe200010e06ff */
[----:B------:R-:W-:Y:S02]  /*1120*/  LEA.HI.X R35, R35, UR7, R38, 0x2, P1 ;  /* 0x0000000723237c11 */ /* 0x000fe400088f1426 */
[----:B------:R-:W-:Y:S02]  /*1130*/  LEA R38, P1, R39, UR6, 0x2 ;  /* 0x0000000627267c11 */ /* 0x000fe4000f8210ff */
[----:B------:R-:W-:Y:S01]  /*1140*/  LEA R28, P2, R0, UR6, 0x2 ;  /* 0x00000006001c7c11 */ /* 0x000fe2000f8410ff */
[----:B------:R-:W-:Y:S01]  /*1150*/  STG.E.128 desc[UR10][R34.64], R40 ;  /* 0x0000002822007986 */ /* 0x000fe2000c101d0a */
[----:B------:R-:W-:Y:S02]  /*1160*/  IADD3.X R31, PT, PT, RZ, RZ, RZ, P0, !PT ;  /* 0x000000ffff1f7210 */ /* 0x000fe400007fe4ff */
[----:B------:R-:W-:-:S02]  /*1170*/  LEA R30, P0, R74, UR6, 0x2 ;  /* 0x000000064a1e7c11 */ /* 0x000fc4000f8010ff */
[----:B------:R-:W-:Y:S02]  /*1180*/  LEA.HI.X R39, R39, UR7, R62, 0x2, P1 ;  /* 0x0000000727277c11 */ /* 0x000fe400088f143e */
[----:B------:R-:W-:Y:S02]  /*1190*/  LEA.HI.X R29, R0, UR7, R29, 0x2, P2 ;  /* 0x00000007001d7c11 */ /* 0x000fe400090f141d */
[----:B------:R-:W-:Y:S01]  /*11a0*/  LEA.HI.X R31, R74, UR7, R31, 0x2, P0 ;  /* 0x000000074a1f7c11 */ /* 0x000fe200080f141f */
[----:B------:R-:W-:Y:S04]  /*11b0*/  STG.E.128 desc[UR10][R38.64], R44 ;  /* 0x0000002c26007986 */ /* 0x000fe8000c101d0a */
[----:B------:R-:W-:Y:S04]  /*11c0*/  STG.E.128 desc[UR10][R28.64], R48 ;  /* 0x000000301c007986 */ /* 0x000fe8000c101d0a */
[----:B------:R-:W-:Y:S01]  /*11d0*/  STG.E.128 desc[UR10][R30.64], R52 ;  /* 0x000000341e007986 */ /* 0x000fe2000c101d0a */
[----:B------:R-:W-:Y:S05]  /*11e0*/  EXIT ;  /* 0x000000000000794d */ /* 0x000fea0003800000 */
.L_x_3:
[----:B------:R-:W-:-:S00]  /*11f0*/  BRA `(.L_x_3) ;  /* 0xfffffffc00fc7947 */ /* 0x000fc0000383ffff */
[----:B------:R-:W-:-:S00]  /*1200*/  NOP ;  /* 0x0000000000007918 */ /* 0x000fc00000000000 */
[----:B------:R-:W-:-:S00]  /*1210*/  NOP ;  /* 0x0000000000007918 */ /* 0x000fc00000000000 */
[----:B------:R-:W-:-:S00]  /*1220*/  NOP ;  /* 0x0000000000007918 */ /* 0x000fc00000000000 */
[----:B------:R-:W-:-:S00]  /*1230*/  NOP ;  /* 0x0000000000007918 */ /* 0x000fc00000000000 */
[----:B------:R-:W-:-:S00]  /*1240*/  NOP ;  /* 0x0000000000007918 */ /* 0x000fc00000000000 */
[----:B------:R-:W-:-:S00]  /*1250*/  NOP ;  /* 0x0000000000007918 */ /* 0x000fc00000000000 */
[----:B------:R-:W-:-:S00]  /*1260*/  NOP ;  /* 0x0000000000007918 */ /* 0x000fc00000000000 */
[----:B------:R-:W-:-:S00]  /*1270*/  NOP ;  /* 0x0000000000007918 */ /* 0x000fc00000000000 */
.L_x_4:


//--------------------- .nv.shared._Z11kernel_gemmILj128ELj128ELj16ELj8ELj8ELj256EEvjjjPKfS1_Pf --------------------------
	.section	.nv.shared._Z11kernel_gemmILj128ELj128ELj16ELj8ELj8ELj256EEvjjjPKfS1_Pf,"aw",@nobits
	.sectionflags	@""
	.align	4
.nv.shared._Z11kernel_gemmILj128ELj128ELj16ELj8ELj8ELj256EEvjjjPKfS1_Pf:
	.zero		17408


//--------------------- .nv.shared.reserved.0     --------------------------
	.section	.nv.shared.reserved.0,"aw",@nobits
	.weak		__nv_reservedSMEM_offset_0_alias
	.size		__nv_reservedSMEM_offset_0_alias, 0, 64
	.other		__nv_reservedSMEM_offset_0_alias,@"STO_CUDA_RESERVED_SHARED STV_DEFAULT"
__nv_reservedSMEM_offset_0_alias:
	.zero		0
	.zero		64


//--------------------- .nv.constant0._Z11kernel_gemmILj128ELj128ELj16ELj8ELj8ELj256EEvjjjPKfS1_Pf --------------------------
	.section	.nv.constant0._Z11kernel_gemmILj128ELj128ELj16ELj8ELj8ELj256EEvjjjPKfS1_Pf,"a",@progbits
	.sectionflags	@""
	.align	4
.nv.constant0._Z11kernel_gemmILj128ELj128ELj16ELj8ELj8ELj256EEvjjjPKfS1_Pf:
	.zero		936


//--------------------- SYMBOLS --------------------------

	.type		.nv.reservedSmem.offset0,@object
	.size		.nv.reservedSmem.offset0,0x4
	.type		.nv.reservedSmem.cap,@object
	.size		.nv.reservedSmem.cap,0x4
